//
// Generated by NVIDIA NVVM Compiler
//
// Compiler Build ID: CL-36424714
// Cuda compilation tools, release 13.0, V13.0.88
// Based on NVVM 20.0.0
//

.version 9.0
.target sm_100
.address_size 64

	// .globl	default_function_kernel

.visible .entry default_function_kernel(
	.param .u64 .ptr .align 1 default_function_kernel_param_0,
	.param .u64 .ptr .align 1 default_function_kernel_param_1
)
.maxntid 48
{
	.reg .b32 	%r<11>;
	.reg .b32 	%f<2>;
	.reg .b64 	%rd<9>;

	ld.param.u64 	%rd1, [default_function_kernel_param_0];
	ld.param.u64 	%rd2, [default_function_kernel_param_1];
	cvta.to.global.u64 	%rd3, %rd1;
	cvta.to.global.u64 	%rd4, %rd2;
	mov.u32 	%r1, %ctaid.x;
	mov.u32 	%r2, %tid.x;
	mul.hi.u32 	%r3, %r1, 1272582903;
	shr.u32 	%r4, %r3, 4;
	mul.lo.s32 	%r5, %r4, 54;
	sub.s32 	%r6, %r1, %r5;
	mad.lo.s32 	%r7, %r6, 48, %r2;
	mad.lo.s32 	%r8, %r4, -2592, %r7;
	add.s32 	%r9, %r8, 33696;
	mul.wide.s32 	%rd5, %r9, 4;
	add.s64 	%rd6, %rd4, %rd5;
	ld.global.nc.f32 	%f1, [%rd6];
	mad.lo.s32 	%r10, %r1, 48, %r2;
	mul.wide.u32 	%rd7, %r10, 4;
	add.s64 	%rd8, %rd3, %rd7;
	st.global.f32 	[%rd8], %f1;
	ret;

}


// ===== COMPILED SASS (sm_100) =====

	.target	sm_100

	.elftype	@"ET_EXEC"


//--------------------- .note.nv.tkinfo           --------------------------
	.section	.note.nv.tkinfo,"",@"SHT_NOTE"
	.sectionflags	@"SHF_NOTE_NV_TKINFO"
	.tkinfo
        /*0018*/ 	.word	0x00000002
        /*0030*/ 	.string	""
        /*0030*/ 	.string	"ptxas"
        /*0030*/ 	.string	"Cuda compilation tools, release 13.0, V13.0.88"
        /*0030*/ 	.string	"Build cuda_13.0.r13.0/compiler.36424714_0"
        /*0030*/ 	.string	"-arch sm_100 -m 64 "



//--------------------- .note.nv.cuinfo           --------------------------
	.section	.note.nv.cuinfo,"",@"SHT_NOTE"
	.sectionflags	@"SHF_NOTE_NV_CUINFO"
        /*0018*/ 	.short	0x0002
        /*001a*/ 	.short	0x0064
        /*001c*/ 	.short	0x0082
	.zero		2


//--------------------- .nv.info                  --------------------------
	.section	.nv.info,"",@"SHT_CUDA_INFO"
	.align	4


	//----- nvinfo : EIATTR_REGCOUNT
	.align		4
        /*0000*/ 	.byte	0x04, 0x2f
        /*0002*/ 	.short	(.L_1 - .L_0)
	.align		4
.L_0:
        /*0004*/ 	.word	index@(default_function_kernel)
        /*0008*/ 	.word	0x0000000a


	//----- nvinfo : EIATTR_FRAME_SIZE
	.align		4
.L_1:
        /*000c*/ 	.byte	0x04, 0x11
        /*000e*/ 	.short	(.L_3 - .L_2)
	.align		4
.L_2:
        /*0010*/ 	.word	index@(default_function_kernel)
        /*0014*/ 	.word	0x00000000


	//----- nvinfo : EIATTR_MIN_STACK_SIZE
	.align		4
.L_3:
        /*0018*/ 	.byte	0x04, 0x12
        /*001a*/ 	.short	(.L_5 - .L_4)
	.align		4
.L_4:
        /*001c*/ 	.word	index@(default_function_kernel)
        /*0020*/ 	.word	0x00000000
.L_5:


//--------------------- .nv.compat                --------------------------
	.section	.nv.compat,"",@"SHT_CUDA_COMPAT_INFO"
	.align	4
        /*0000*/ 	.byte	0x02, 0x09, 0x00, 0x00, 0x02, 0x02, 0x01, 0x00, 0x02, 0x05, 0x05, 0x00, 0x03, 0x07, 0x01, 0x01
        /*0010*/ 	.byte	0x02, 0x03, 0x00, 0x00, 0x02, 0x06, 0x01, 0x00, 0x04, 0x0b, 0x08, 0x00, 0x09, 0x00, 0x00, 0x00
        /*0020*/ 	.byte	0x00, 0x00, 0x00, 0x00


//--------------------- .nv.info.default_function_kernel --------------------------
	.section	.nv.info.default_function_kernel,"",@"SHT_CUDA_INFO"
	.sectionflags	@""
	.align	4


	//----- nvinfo : EIATTR_CUDA_API_VERSION
	.align		4
        /*0000*/ 	.byte	0x04, 0x37
        /*0002*/ 	.short	(.L_7 - .L_6)
.L_6:
        /*0004*/ 	.word	0x00000082


	//----- nvinfo : EIATTR_KPARAM_INFO
	.align		4
.L_7:
        /*0008*/ 	.byte	0x04, 0x17
        /*000a*/ 	.short	(.L_9 - .L_8)
.L_8:
        /*000c*/ 	.word	0x00000000
        /*0010*/ 	.short	0x0001
        /*0012*/ 	.short	0x0008
        /*0014*/ 	.byte	0x00, 0xf5, 0x21, 0x00


	//----- nvinfo : EIATTR_KPARAM_INFO
	.align		4
.L_9:
        /*0018*/ 	.byte	0x04, 0x17
        /*001a*/ 	.short	(.L_11 - .L_10)
.L_10:
        /*001c*/ 	.word	0x00000000
        /*0020*/ 	.short	0x0000
        /*0022*/ 	.short	0x0000
        /*0024*/ 	.byte	0x00, 0xf5, 0x21, 0x00


	//----- nvinfo : EIATTR_SPARSE_MMA_MASK
	.align		4
.L_11:
        /*0028*/ 	.byte	0x03, 0x50
        /*002a*/ 	.short	0x0000


	//----- nvinfo : EIATTR_MAXREG_COUNT
	.align		4
        /*002c*/ 	.byte	0x03, 0x1b
        /*002e*/ 	.short	0x00ff


	//----- nvinfo : EIATTR_MERCURY_ISA_VERSION
	.align		4
        /*0030*/ 	.byte	0x03, 0x5f
        /*0032*/ 	.short	0x0101


	//----- nvinfo : EIATTR_VRC_CTA_INIT_COUNT
	.align		4
        /*0034*/ 	.byte	0x02, 0x4a
	.zero		1
	.zero		1


	//----- nvinfo : EIATTR_EXIT_INSTR_OFFSETS
	.align		4
        /*0038*/ 	.byte	0x04, 0x1c
        /*003a*/ 	.short	(.L_13 - .L_12)


	//   ....[0]....
.L_12:
        /*003c*/ 	.word	0x00000110


	//----- nvinfo : EIATTR_MAX_THREADS
	.align		4
.L_13:
        /*0040*/ 	.byte	0x04, 0x05
        /*0042*/ 	.short	(.L_15 - .L_14)
.L_14:
        /*0044*/ 	.word	0x00000030
        /*0048*/ 	.word	0x00000001
        /*004c*/ 	.word	0x00000001


	//----- nvinfo : EIATTR_CBANK_PARAM_SIZE
	.align		4
.L_15:
        /*0050*/ 	.byte	0x03, 0x19
        /*0052*/ 	.short	0x0010


	//----- nvinfo : EIATTR_PARAM_CBANK
	.align		4
        /*0054*/ 	.byte	0x04, 0x0a
        /*0056*/ 	.short	(.L_17 - .L_16)
	.align		4
.L_16:
        /*0058*/ 	.word	index@(.nv.constant0.default_function_kernel)
        /*005c*/ 	.short	0x0380
        /*005e*/ 	.short	0x0010


	//----- nvinfo : EIATTR_SW_WAR
	.align		4
.L_17:
        /*0060*/ 	.byte	0x04, 0x36
        /*0062*/ 	.short	(.L_19 - .L_18)
.L_18:
        /*0064*/ 	.word	0x00000008
.L_19:


//--------------------- .nv.callgraph             --------------------------
	.section	.nv.callgraph,"",@"SHT_CUDA_CALLGRAPH"
	.align	4
	.sectionentsize	8
	.align		4
        /*0000*/ 	.word	0x00000000
	.align		4
        /*0004*/ 	.word	0xffffffff
	.align		4
        /*0008*/ 	.word	0x00000000
	.align		4
        /*000c*/ 	.word	0xfffffffe
	.align		4
        /*0010*/ 	.word	0x00000000
	.align		4
        /*0014*/ 	.word	0xfffffffd
	.align		4
        /*0018*/ 	.word	0x00000000
	.align		4
        /*001c*/ 	.word	0xfffffffc


//--------------------- .text.default_function_kernel --------------------------
	.section	.text.default_function_kernel,"ax",@progbits
	.align	128
        .global         default_function_kernel
        .type           default_function_kernel,@function
        .size           default_function_kernel,(.L_x_1 - default_function_kernel)
        .other          default_function_kernel,@"STO_CUDA_ENTRY STV_DEFAULT"
default_function_kernel:
.text.default_function_kernel:
[----:B------:R-:W-:Y:S01]  /*0000*/  LDC R1, c[0x0][0x37c] ;  /* 0x0000df00ff017b82 */ /* 0x000fe20000000800 */
[----:B------:R-:W0:Y:S07]  /*0010*/  S2R R7, SR_CTAID.X ;  /* 0x0000000000077919 */ /* 0x000e2e0000002500 */
[----:B------:R-:W1:Y:S01]  /*0020*/  LDC.64 R2, c[0x0][0x388] ;  /* 0x0000e200ff027b82 */ /* 0x000e620000000a00 */
[----:B------:R-:W2:Y:S01]  /*0030*/  LDCU.64 UR4, c[0x0][0x358] ;  /* 0x00006b00ff0477ac */ /* 0x000ea20008000a00 */
[----:B------:R-:W3:Y:S01]  /*0040*/  S2R R6, SR_TID.X ;  /* 0x0000000000067919 */ /* 0x000ee20000002100 */
[----:B0-----:R-:W-:-:S05]  /*0050*/  IMAD.HI.U32 R0, R7, 0x4bda12f7, RZ ;  /* 0x4bda12f707007827 */ /* 0x001fca00078e00ff */
[----:B------:R-:W-:-:S05]  /*0060*/  SHF.R.U32.HI R0, RZ, 0x4, R0 ;  /* 0x00000004ff007819 */ /* 0x000fca0000011600 */
[----:B------:R-:W-:-:S04]  /*0070*/  IMAD R4, R0, -0x36, R7 ;  /* 0xffffffca00047824 */ /* 0x000fc800078e0207 */
[----:B---3--:R-:W-:-:S04]  /*0080*/  IMAD R5, R4, 0x30, R6 ;  /* 0x0000003004057824 */ /* 0x008fc800078e0206 */
[----:B------:R-:W-:-:S05]  /*0090*/  IMAD R5, R0, -0xa20, R5 ;  /* 0xfffff5e000057824 */ /* 0x000fca00078e0205 */
[----:B------:R-:W-:-:S05]  /*00a0*/  IADD3 R5, PT, PT, R5, 0x83a0, RZ ;  /* 0x000083a005057810 */ /* 0x000fca0007ffe0ff */
[----:B-1----:R-:W-:Y:S02]  /*00b0*/  IMAD.WIDE R2, R5, 0x4, R2 ;  /* 0x0000000405027825 */ /* 0x002fe400078e0202 */
[----:B------:R-:W0:Y:S04]  /*00c0*/  LDC.64 R4, c[0x0][0x380] ;  /* 0x0000e000ff047b82 */ /* 0x000e280000000a00 */
[----:B--2---:R-:W2:Y:S01]  /*00d0*/  LDG.E.CONSTANT R3, desc[UR4][R2.64] ;  /* 0x0000000402037981 */ /* 0x004ea2000c1e9900 */
[----:B------:R-:W-:-:S04]  /*00e0*/  IMAD R7, R7, 0x30, R6 ;  /* 0x0000003007077824 */ /* 0x000fc800078e0206 */
[----:B0-----:R-:W-:-:S05]  /*00f0*/  IMAD.WIDE.U32 R4, R7, 0x4, R4 ;  /* 0x0000000407047825 */ /* 0x001fca00078e0004 */
[----:B--2---:R-:W-:Y:S01]  /*0100*/  STG.E desc[UR4][R4.64], R3 ;  /* 0x0000000304007986 */ /* 0x004fe2000c101904 */
[----:B------:R-:W-:Y:S05]  /*0110*/  EXIT ;  /* 0x000000000000794d */ /* 0x000fea0003800000 */
.L_x_0:
[----:B------:R-:W-:-:S00]  /*0120*/  BRA `(.L_x_0) ;  /* 0xfffffffc00fc7947 */ /* 0x000fc0000383ffff */
[----:B------:R-:W-:-:S00]  /*0130*/  NOP ;  /* 0x0000000000007918 */ /* 0x000fc00000000000 */
        /* <DEDUP_REMOVED lines=12> */
.L_x_1:


//--------------------- .nv.shared.reserved.0     --------------------------
	.section	.nv.shared.reserved.0,"aw",@nobits
	.weak		__nv_reservedSMEM_offset_0_alias
	.size		__nv_reservedSMEM_offset_0_alias, 0, 64
	.other		__nv_reservedSMEM_offset_0_alias,@"STO_CUDA_RESERVED_SHARED STV_DEFAULT"
__nv_reservedSMEM_offset_0_alias:
	.zero		0
	.zero		64


//--------------------- .nv.constant0.default_function_kernel --------------------------
	.section	.nv.constant0.default_function_kernel,"a",@progbits
	.sectionflags	@""
	.align	4
.nv.constant0.default_function_kernel:
	.zero		912


//--------------------- SYMBOLS --------------------------

	.type		.nv.reservedSmem.offset0,@object
	.size		.nv.reservedSmem.offset0,0x4
